	.headerflags	@"EF_CUDA_TEXMODE_UNIFIED EF_CUDA_64BIT_ADDRESS EF_CUDA_ACCELERATORS EF_CUDA_SM90 EF_CUDA_VIRTUAL_SM(EF_CUDA_SM90)"
	.elftype	@"ET_EXEC"


//--------------------- .nv.info                  --------------------------
	.section	.nv.info,"",@"SHT_CUDA_INFO"
	.align	4


	//----- nvinfo : EIATTR_REGCOUNT
	.align		4
        /*0000*/ 	.byte	0x04, 0x2f
        /*0002*/ 	.short	(.L_1 - .L_0)
	.align		4
.L_0:
        /*0004*/ 	.word	index@(triton_poi_fused_convolution_relu_threshold_backward_46)
        /*0008*/ 	.word	0x0000000e


	//----- nvinfo : EIATTR_MIN_STACK_SIZE
	.align		4
.L_1:
        /*000c*/ 	.byte	0x04, 0x12
        /*000e*/ 	.short	(.L_3 - .L_2)
	.align		4
.L_2:
        /*0010*/ 	.word	index@(triton_poi_fused_convolution_relu_threshold_backward_46)
        /*0014*/ 	.word	0x00000000


	//----- nvinfo : EIATTR_FRAME_SIZE
	.align		4
.L_3:
        /*0018*/ 	.byte	0x04, 0x11
        /*001a*/ 	.short	(.L_5 - .L_4)
	.align		4
.L_4:
        /*001c*/ 	.word	index@(triton_poi_fused_convolution_relu_threshold_backward_46)
        /*0020*/ 	.word	0x00000000


	//----- nvinfo : EIATTR_MIN_STACK_SIZE
	.align		4
.L_5:
        /*0024*/ 	.byte	0x04, 0x12
        /*0026*/ 	.short	(.L_7 - .L_6)
	.align		4
.L_6:
        /*0028*/ 	.word	index@(triton_poi_fused_convolution_relu_threshold_backward_46)
        /*002c*/ 	.word	0x00000000
.L_7:


//--------------------- .nv.info.triton_poi_fused_convolution_relu_threshold_backward_46 --------------------------
	.section	.nv.info.triton_poi_fused_convolution_relu_threshold_backward_46,"",@"SHT_CUDA_INFO"
	.sectionflags	@""
	.align	4


	//----- nvinfo : EIATTR_CUDA_API_VERSION
	.align		4
        /*0000*/ 	.byte	0x04, 0x37
        /*0002*/ 	.short	(.L_9 - .L_8)
.L_8:
        /*0004*/ 	.word	0x0000007c


	//----- nvinfo : EIATTR_KPARAM_INFO
	.align		4
.L_9:
        /*0008*/ 	.byte	0x04, 0x17
        /*000a*/ 	.short	(.L_11 - .L_10)
.L_10:
        /*000c*/ 	.word	0x00000000
        /*0010*/ 	.short	0x0003
        /*0012*/ 	.short	0x0018
        /*0014*/ 	.byte	0x00, 0xf0, 0x11, 0x00


	//----- nvinfo : EIATTR_KPARAM_INFO
	.align		4
.L_11:
        /*0018*/ 	.byte	0x04, 0x17
        /*001a*/ 	.short	(.L_13 - .L_12)
.L_12:
        /*001c*/ 	.word	0x00000000
        /*0020*/ 	.short	0x0002
        /*0022*/ 	.short	0x0010
        /*0024*/ 	.byte	0x00, 0xf4, 0x21, 0x00


	//----- nvinfo : EIATTR_KPARAM_INFO
	.align		4
.L_13:
        /*0028*/ 	.byte	0x04, 0x17
        /*002a*/ 	.short	(.L_15 - .L_14)
.L_14:
        /*002c*/ 	.word	0x00000000
        /*0030*/ 	.short	0x0001
        /*0032*/ 	.short	0x0008
        /*0034*/ 	.byte	0x00, 0xf4, 0x21, 0x00


	//----- nvinfo : EIATTR_KPARAM_INFO
	.align		4
.L_15:
        /*0038*/ 	.byte	0x04, 0x17
        /*003a*/ 	.short	(.L_17 - .L_16)
.L_16:
        /*003c*/ 	.word	0x00000000
        /*0040*/ 	.short	0x0000
        /*0042*/ 	.short	0x0000
        /*0044*/ 	.byte	0x00, 0xf4, 0x21, 0x00


	//----- nvinfo : EIATTR_SPARSE_MMA_MASK
	.align		4
.L_17:
        /*0048*/ 	.byte	0x03, 0x50
        /*004a*/ 	.short	0x0000


	//----- nvinfo : EIATTR_MAXREG_COUNT
	.align		4
        /*004c*/ 	.byte	0x03, 0x1b
        /*004e*/ 	.short	0x00ff


	//----- nvinfo : EIATTR_EXIT_INSTR_OFFSETS
	.align		4
        /*0050*/ 	.byte	0x04, 0x1c
        /*0052*/ 	.short	(.L_19 - .L_18)


	//   ....[0]....
.L_18:
        /*0054*/ 	.word	0x00000220


	//   ....[1]....
        /*0058*/ 	.word	0x00000240


	//----- nvinfo : EIATTR_REQNTID
	.align		4
.L_19:
        /*005c*/ 	.byte	0x04, 0x10
        /*005e*/ 	.short	(.L_21 - .L_20)
.L_20:
        /*0060*/ 	.word	0x00000080
        /*0064*/ 	.word	0x00000001
        /*0068*/ 	.word	0x00000001


	//----- nvinfo : EIATTR_CBANK_PARAM_SIZE
	.align		4
.L_21:
        /*006c*/ 	.byte	0x03, 0x19
        /*006e*/ 	.short	0x001c


	//----- nvinfo : EIATTR_PARAM_CBANK
	.align		4
        /*0070*/ 	.byte	0x04, 0x0a
        /*0072*/ 	.short	(.L_23 - .L_22)
	.align		4
.L_22:
        /*0074*/ 	.word	index@(.nv.constant0.triton_poi_fused_convolution_relu_threshold_backward_46)
        /*0078*/ 	.short	0x0210
        /*007a*/ 	.short	0x001c


	//----- nvinfo : EIATTR_SW_WAR
	.align		4
.L_23:
        /*007c*/ 	.byte	0x04, 0x36
        /*007e*/ 	.short	(.L_25 - .L_24)
.L_24:
        /*0080*/ 	.word	0x00000008
.L_25:


//--------------------- .nv.callgraph             --------------------------
	.section	.nv.callgraph,"",@"SHT_CUDA_CALLGRAPH"
	.align	4
	.sectionentsize	8
	.align		4
        /*0000*/ 	.word	0x00000000
	.align		4
        /*0004*/ 	.word	0xffffffff
	.align		4
        /*0008*/ 	.word	0x00000000
	.align		4
        /*000c*/ 	.word	0xfffffffe
	.align		4
        /*0010*/ 	.word	0x00000000
	.align		4
        /*0014*/ 	.word	0xfffffffd
	.align		4
        /*0018*/ 	.word	0x00000000
	.align		4
        /*001c*/ 	.word	0xfffffffc


//--------------------- .text.triton_poi_fused_convolution_relu_threshold_backward_46 --------------------------
	.section	.text.triton_poi_fused_convolution_relu_threshold_backward_46,"ax",@progbits
	.align	128
        .global         triton_poi_fused_convolution_relu_threshold_backward_46
        .type           triton_poi_fused_convolution_relu_threshold_backward_46,@function
        .size           triton_poi_fused_convolution_relu_threshold_backward_46,(.L_x_1 - triton_poi_fused_convolution_relu_threshold_backward_46)
        .other          triton_poi_fused_convolution_relu_threshold_backward_46,@"STO_CUDA_ENTRY STV_DEFAULT"
triton_poi_fused_convolution_relu_threshold_backward_46:
.text.triton_poi_fused_convolution_relu_threshold_backward_46:
[----:B------:R-:W0:Y:S02]  /*0000*/  LDC R1, c[0x0][0x28] ;  /* 0x00000a00ff017b82 */ /* 0x000e240000000800 */
[----:B------:R-:W1:Y:S01]  /*0010*/  S2R R0, SR_TID.X ;  /* 0x0000000000007919 */ /* 0x000e620000002100 */
[----:B------:R-:W2:Y:S01]  /*0020*/  LDC.64 R4, c[0x0][0x218] ;  /* 0x00008600ff047b82 */ /* 0x000ea20000000a00 */
[----:B------:R-:W-:Y:S01]  /*0030*/  CS2R R10, SRZ ;  /* 0x00000000000a7805 */ /* 0x000fe2000001ff00 */
[----:B------:R-:W-:Y:S01]  /*0040*/  ULDC.64 UR4, c[0x0][0x208] ;  /* 0x0000820000047ab9 */ /* 0x000fe20000000a00 */
[----:B------:R-:W3:Y:S01]  /*0050*/  S2R R7, SR_CTAID.X ;  /* 0x0000000000077919 */ /* 0x000ee20000002500 */
[----:B------:R-:W-:-:S04]  /*0060*/  ULDC.64 UR6, c[0x0][0x220] ;  /* 0x0000880000067ab9 */ /* 0x000fc80000000a00 */
[----:B------:R-:W4:Y:S01]  /*0070*/  LDC.64 R2, c[0x0][0x210] ;  /* 0x00008400ff027b82 */ /* 0x000f220000000a00 */
[----:B-1----:R-:W-:-:S05]  /*0080*/  IMAD.SHL.U32 R0, R0, 0x2, RZ ;  /* 0x0000000200007824 */ /* 0x002fca00078e00ff */
[----:B------:R-:W-:-:S05]  /*0090*/  LOP3.LUT R0, R0, 0xfe, RZ, 0xc0, !PT ;  /* 0x000000fe00007812 */ /* 0x000fca00078ec0ff */
[----:B---3--:R-:W-:-:S04]  /*00a0*/  IMAD R7, R7, 0x100, R0 ;  /* 0x0000010007077824 */ /* 0x008fc800078e0200 */
[C---:B------:R-:W-:Y:S01]  /*00b0*/  IMAD.HI R0, R7.reuse, 0x66666667, RZ ;  /* 0x6666666707007827 */ /* 0x040fe200078e02ff */
[----:B------:R-:W-:-:S03]  /*00c0*/  ISETP.GE.AND P0, PT, R7, 0x2800, PT ;  /* 0x000028000700780c */ /* 0x000fc60003f06270 */
[----:B----4-:R-:W-:Y:S01]  /*00d0*/  IMAD.WIDE R2, R7, 0x4, R2 ;  /* 0x0000000407027825 */ /* 0x010fe200078e0202 */
[----:B------:R-:W-:-:S04]  /*00e0*/  SHF.R.U32.HI R9, RZ, 0x1f, R0 ;  /* 0x0000001fff097819 */ /* 0x000fc80000011600 */
[----:B------:R-:W-:-:S05]  /*00f0*/  LEA.HI.SX32 R0, R0, R9, 0x1a ;  /* 0x0000000900007211 */ /* 0x000fca00078fd2ff */
[----:B------:R-:W-:-:S04]  /*0100*/  IMAD R9, R0, -0xa0, R7 ;  /* 0xffffff6000097824 */ /* 0x000fc800078e0207 */
[----:B--2---:R-:W-:Y:S01]  /*0110*/  IMAD.WIDE R4, R9, 0x4, R4 ;  /* 0x0000000409047825 */ /* 0x004fe200078e0204 */
[----:B------:R-:W-:-:S04]  /*0120*/  CS2R R8, SRZ ;  /* 0x0000000000087805 */ /* 0x000fc8000001ff00 */
[----:B------:R-:W2:Y:S04]  /*0130*/  @!P0 LDG.E.EL.64 R10, desc[UR4][R4.64] ;  /* 0x00000004040a8981 */ /* 0x000ea8000c2e1b00 */
[----:B------:R1:W2:Y:S02]  /*0140*/  @!P0 LDG.E.64 R8, desc[UR4][R2.64] ;  /* 0x0000000402088981 */ /* 0x0002a4000c1e1b00 */
[----:B-1----:R-:W-:-:S04]  /*0150*/  IADD3 R2, P3, R7, UR6, RZ ;  /* 0x0000000607027c10 */ /* 0x002fc8000ff7e0ff */
[----:B------:R-:W-:Y:S02]  /*0160*/  LEA.HI.X.SX32 R3, R7, UR7, 0x1, P3 ;  /* 0x0000000707037c11 */ /* 0x000fe400098f0eff */
[----:B--2---:R-:W-:Y:S01]  /*0170*/  FSETP.GEU.AND P2, PT, R8, -R10, PT ;  /* 0x8000000a0800720b */ /* 0x004fe20003f4e000 */
[----:B------:R-:W-:Y:S01]  /*0180*/  FADD R8, R10, R8 ;  /* 0x000000080a087221 */ /* 0x000fe20000000000 */
[----:B------:R-:W-:Y:S01]  /*0190*/  FADD R0, R11, R9 ;  /* 0x000000090b007221 */ /* 0x000fe20000000000 */
[----:B------:R-:W-:-:S03]  /*01a0*/  FSETP.GEU.AND P1, PT, R9, -R11, PT ;  /* 0x8000000b0900720b */ /* 0x000fc60003f2e000 */
[----:B------:R-:W-:Y:S02]  /*01b0*/  FSEL R8, R8, RZ, P2 ;  /* 0x000000ff08087208 */ /* 0x000fe40001000000 */
[----:B------:R-:W-:Y:S02]  /*01c0*/  FSEL R0, R0, RZ, P1 ;  /* 0x000000ff00007208 */ /* 0x000fe40000800000 */
[----:B------:R-:W-:Y:S02]  /*01d0*/  FSETP.GTU.AND P2, PT, R8, RZ, PT ;  /* 0x000000ff0800720b */ /* 0x000fe40003f4c000 */
[----:B------:R-:W-:Y:S02]  /*01e0*/  FSETP.GTU.AND P1, PT, R0, RZ, PT ;  /* 0x000000ff0000720b */ /* 0x000fe40003f2c000 */
[----:B------:R-:W-:Y:S02]  /*01f0*/  SEL R0, RZ, 0x1, P2 ;  /* 0x00000001ff007807 */ /* 0x000fe40001000000 */
[----:B------:R-:W-:-:S05]  /*0200*/  SEL R5, RZ, 0x100, P1 ;  /* 0x00000100ff057807 */ /* 0x000fca0000800000 */
[----:B------:R-:W-:Y:S01]  /*0210*/  IMAD.IADD R5, R0, 0x1, R5 ;  /* 0x0000000100057824 */ /* 0x000fe200078e0205 */
[----:B------:R-:W-:Y:S06]  /*0220*/  @P0 EXIT ;  /* 0x000000000000094d */ /* 0x000fec0003800000 */
[----:B------:R-:W-:Y:S01]  /*0230*/  STG.E.U16 desc[UR4][R2.64], R5 ;  /* 0x0000000502007986 */ /* 0x000fe2000c101504 */
[----:B------:R-:W-:Y:S05]  /*0240*/  EXIT ;  /* 0x000000000000794d */ /* 0x000fea0003800000 */
.L_x_0:
[----:B------:R-:W-:-:S00]  /*0250*/  BRA `(.L_x_0) ;  /* 0xfffffffc00fc7947 */ /* 0x000fc0000383ffff */
[----:B------:R-:W-:-:S00]  /*0260*/  NOP ;  /* 0x0000000000007918 */ /* 0x000fc00000000000 */
        /* <DEDUP_REMOVED lines=9> */
.L_x_1:


//--------------------- .nv.constant0.triton_poi_fused_convolution_relu_threshold_backward_46 --------------------------
	.section	.nv.constant0.triton_poi_fused_convolution_relu_threshold_backward_46,"a",@progbits
	.sectionflags	@""
	.align	4
.nv.constant0.triton_poi_fused_convolution_relu_threshold_backward_46:
	.zero		556
